	.headerflags	@"EF_CUDA_TEXMODE_UNIFIED EF_CUDA_64BIT_ADDRESS EF_CUDA_ACCELERATORS EF_CUDA_SM90 EF_CUDA_VIRTUAL_SM(EF_CUDA_SM90)"
	.elftype	@"ET_EXEC"


//--------------------- .nv.info                  --------------------------
	.section	.nv.info,"",@"SHT_CUDA_INFO"
	.align	4


	//----- nvinfo : EIATTR_REGCOUNT
	.align		4
        /*0000*/ 	.byte	0x04, 0x2f
        /*0002*/ 	.short	(.L_1 - .L_0)
	.align		4
.L_0:
        /*0004*/ 	.word	index@(triton_poi_fused_cat_45)
        /*0008*/ 	.word	0x0000001a


	//----- nvinfo : EIATTR_MIN_STACK_SIZE
	.align		4
.L_1:
        /*000c*/ 	.byte	0x04, 0x12
        /*000e*/ 	.short	(.L_3 - .L_2)
	.align		4
.L_2:
        /*0010*/ 	.word	index@(triton_poi_fused_cat_45)
        /*0014*/ 	.word	0x00000000


	//----- nvinfo : EIATTR_FRAME_SIZE
	.align		4
.L_3:
        /*0018*/ 	.byte	0x04, 0x11
        /*001a*/ 	.short	(.L_5 - .L_4)
	.align		4
.L_4:
        /*001c*/ 	.word	index@(triton_poi_fused_cat_45)
        /*0020*/ 	.word	0x00000000


	//----- nvinfo : EIATTR_MIN_STACK_SIZE
	.align		4
.L_5:
        /*0024*/ 	.byte	0x04, 0x12
        /*0026*/ 	.short	(.L_7 - .L_6)
	.align		4
.L_6:
        /*0028*/ 	.word	index@(triton_poi_fused_cat_45)
        /*002c*/ 	.word	0x00000000
.L_7:


//--------------------- .nv.info.triton_poi_fused_cat_45 --------------------------
	.section	.nv.info.triton_poi_fused_cat_45,"",@"SHT_CUDA_INFO"
	.sectionflags	@""
	.align	4


	//----- nvinfo : EIATTR_CUDA_API_VERSION
	.align		4
        /*0000*/ 	.byte	0x04, 0x37
        /*0002*/ 	.short	(.L_9 - .L_8)
.L_8:
        /*0004*/ 	.word	0x0000007c


	//----- nvinfo : EIATTR_KPARAM_INFO
	.align		4
.L_9:
        /*0008*/ 	.byte	0x04, 0x17
        /*000a*/ 	.short	(.L_11 - .L_10)
.L_10:
        /*000c*/ 	.word	0x00000000
        /*0010*/ 	.short	0x0003
        /*0012*/ 	.short	0x0014
        /*0014*/ 	.byte	0x00, 0xf0, 0x11, 0x00


	//----- nvinfo : EIATTR_KPARAM_INFO
	.align		4
.L_11:
        /*0018*/ 	.byte	0x04, 0x17
        /*001a*/ 	.short	(.L_13 - .L_12)
.L_12:
        /*001c*/ 	.word	0x00000000
        /*0020*/ 	.short	0x0002
        /*0022*/ 	.short	0x0010
        /*0024*/ 	.byte	0x00, 0xf0, 0x11, 0x00


	//----- nvinfo : EIATTR_KPARAM_INFO
	.align		4
.L_13:
        /*0028*/ 	.byte	0x04, 0x17
        /*002a*/ 	.short	(.L_15 - .L_14)
.L_14:
        /*002c*/ 	.word	0x00000000
        /*0030*/ 	.short	0x0001
        /*0032*/ 	.short	0x0008
        /*0034*/ 	.byte	0x00, 0xf4, 0x21, 0x00


	//----- nvinfo : EIATTR_KPARAM_INFO
	.align		4
.L_15:
        /*0038*/ 	.byte	0x04, 0x17
        /*003a*/ 	.short	(.L_17 - .L_16)
.L_16:
        /*003c*/ 	.word	0x00000000
        /*0040*/ 	.short	0x0000
        /*0042*/ 	.short	0x0000
        /*0044*/ 	.byte	0x00, 0xf4, 0x21, 0x00


	//----- nvinfo : EIATTR_SPARSE_MMA_MASK
	.align		4
.L_17:
        /*0048*/ 	.byte	0x03, 0x50
        /*004a*/ 	.short	0x0000


	//----- nvinfo : EIATTR_MAXREG_COUNT
	.align		4
        /*004c*/ 	.byte	0x03, 0x1b
        /*004e*/ 	.short	0x00ff


	//----- nvinfo : EIATTR_EXIT_INSTR_OFFSETS
	.align		4
        /*0050*/ 	.byte	0x04, 0x1c
        /*0052*/ 	.short	(.L_19 - .L_18)


	//   ....[0]....
.L_18:
        /*0054*/ 	.word	0x000004c0


	//   ....[1]....
        /*0058*/ 	.word	0x00000510


	//----- nvinfo : EIATTR_REQNTID
	.align		4
.L_19:
        /*005c*/ 	.byte	0x04, 0x10
        /*005e*/ 	.short	(.L_21 - .L_20)
.L_20:
        /*0060*/ 	.word	0x00000080
        /*0064*/ 	.word	0x00000001
        /*0068*/ 	.word	0x00000001


	//----- nvinfo : EIATTR_CBANK_PARAM_SIZE
	.align		4
.L_21:
        /*006c*/ 	.byte	0x03, 0x19
        /*006e*/ 	.short	0x0018


	//----- nvinfo : EIATTR_PARAM_CBANK
	.align		4
        /*0070*/ 	.byte	0x04, 0x0a
        /*0072*/ 	.short	(.L_23 - .L_22)
	.align		4
.L_22:
        /*0074*/ 	.word	index@(.nv.constant0.triton_poi_fused_cat_45)
        /*0078*/ 	.short	0x0210
        /*007a*/ 	.short	0x0018


	//----- nvinfo : EIATTR_SW_WAR
	.align		4
.L_23:
        /*007c*/ 	.byte	0x04, 0x36
        /*007e*/ 	.short	(.L_25 - .L_24)
.L_24:
        /*0080*/ 	.word	0x00000008
.L_25:


//--------------------- .nv.callgraph             --------------------------
	.section	.nv.callgraph,"",@"SHT_CUDA_CALLGRAPH"
	.align	4
	.sectionentsize	8
	.align		4
        /*0000*/ 	.word	0x00000000
	.align		4
        /*0004*/ 	.word	0xffffffff
	.align		4
        /*0008*/ 	.word	0x00000000
	.align		4
        /*000c*/ 	.word	0xfffffffe
	.align		4
        /*0010*/ 	.word	0x00000000
	.align		4
        /*0014*/ 	.word	0xfffffffd
	.align		4
        /*0018*/ 	.word	0x00000000
	.align		4
        /*001c*/ 	.word	0xfffffffc


//--------------------- .text.triton_poi_fused_cat_45 --------------------------
	.section	.text.triton_poi_fused_cat_45,"ax",@progbits
	.sectionflags	@"SHF_BARRIERS=1"
	.align	128
        .global         triton_poi_fused_cat_45
        .type           triton_poi_fused_cat_45,@function
        .size           triton_poi_fused_cat_45,(.L_x_1 - triton_poi_fused_cat_45)
        .other          triton_poi_fused_cat_45,@"STO_CUDA_ENTRY STV_DEFAULT"
triton_poi_fused_cat_45:
.text.triton_poi_fused_cat_45:
[----:B------:R-:W0:Y:S02]  /*0000*/  LDC R1, c[0x0][0x28] ;  /* 0x00000a00ff017b82 */ /* 0x000e240000000800 */
[----:B------:R-:W1:Y:S01]  /*0010*/  S2R R18, SR_TID.X ;  /* 0x0000000000127919 */ /* 0x000e620000002100 */
[----:B------:R-:W2:Y:S01]  /*0020*/  LDC.64 R8, c[0x0][0x210] ;  /* 0x00008400ff087b82 */ /* 0x000ea20000000a00 */
[----:B------:R-:W-:Y:S01]  /*0030*/  CS2R R6, SRZ ;  /* 0x0000000000067805 */ /* 0x000fe2000001ff00 */
[----:B------:R-:W-:Y:S01]  /*0040*/  ULDC.64 UR6, c[0x0][0x208] ;  /* 0x0000820000067ab9 */ /* 0x000fe20000000a00 */
[----:B------:R-:W3:Y:S01]  /*0050*/  S2R R3, SR_CTAID.X ;  /* 0x0000000000037919 */ /* 0x000ee20000002500 */
[----:B------:R-:W4:Y:S01]  /*0060*/  S2R R17, SR_CTAID.Y ;  /* 0x0000000000117919 */ /* 0x000f220000002600 */
[----:B------:R-:W-:Y:S02]  /*0070*/  CS2R R10, SRZ ;  /* 0x00000000000a7805 */ /* 0x000fe4000001ff00 */
[----:B-1----:R-:W-:Y:S01]  /*0080*/  SHF.R.U32.HI R0, RZ, 0x3, R18 ;  /* 0x00000003ff007819 */ /* 0x002fe20000011612 */
[----:B------:R-:W-:Y:S02]  /*0090*/  IMAD.SHL.U32 R16, R18, 0x4, RZ ;  /* 0x0000000412107824 */ /* 0x000fe400078e00ff */
[----:B---3--:R-:W-:Y:S01]  /*00a0*/  IMAD.SHL.U32 R3, R3, 0x20, RZ ;  /* 0x0000002003037824 */ /* 0x008fe200078e00ff */
[----:B------:R-:W-:Y:S01]  /*00b0*/  SGXT.U32 R0, R0, 0x4 ;  /* 0x000000040000781a */ /* 0x000fe20000000000 */
[----:B----4-:R-:W-:-:S03]  /*00c0*/  IMAD.SHL.U32 R17, R17, 0x20, RZ ;  /* 0x0000002011117824 */ /* 0x010fc600078e00ff */
[----:B------:R-:W-:Y:S02]  /*00d0*/  LOP3.LUT R5, R3, 0x1c, R16, 0xf8, !PT ;  /* 0x0000001c03057812 */ /* 0x000fe400078ef810 */
[----:B------:R-:W-:Y:S02]  /*00e0*/  LOP3.LUT R2, R17, R0, RZ, 0xfc, !PT ;  /* 0x0000000011027212 */ /* 0x000fe400078efcff */
[----:B------:R-:W-:Y:S02]  /*00f0*/  ISETP.GE.AND P0, PT, R5, 0xc4, PT ;  /* 0x000000c40500780c */ /* 0x000fe40003f06270 */
[----:B------:R-:W-:Y:S01]  /*0100*/  LOP3.LUT R4, R17, 0x10, R0, 0xfe, !PT ;  /* 0x0000001011047812 */ /* 0x000fe200078efe00 */
[----:B------:R-:W-:-:S04]  /*0110*/  IMAD R13, R2, 0xc4, R5 ;  /* 0x000000c4020d7824 */ /* 0x000fc800078e0205 */
[----:B------:R-:W-:Y:S01]  /*0120*/  IMAD R15, R4, 0xc4, R5 ;  /* 0x000000c4040f7824 */ /* 0x000fe200078e0205 */
[----:B------:R-:W-:Y:S01]  /*0130*/  CS2R R4, SRZ ;  /* 0x0000000000047805 */ /* 0x000fe2000001ff00 */
[----:B--2---:R-:W-:-:S04]  /*0140*/  IMAD.WIDE R12, R13, 0x4, R8 ;  /* 0x000000040d0c7825 */ /* 0x004fc800078e0208 */
[----:B------:R-:W-:Y:S01]  /*0150*/  IMAD.WIDE R14, R15, 0x4, R8 ;  /* 0x000000040f0e7825 */ /* 0x000fe200078e0208 */
[----:B------:R-:W-:Y:S01]  /*0160*/  CS2R R8, SRZ ;  /* 0x0000000000087805 */ /* 0x000fe2000001ff00 */
[----:B------:R1:W2:Y:S05]  /*0170*/  @!P0 LDG.E.EL.128 R4, desc[UR6][R12.64] ;  /* 0x000000060c048981 */ /* 0x0002aa000c2e1d00 */
[----:B------:R3:W4:Y:S01]  /*0180*/  @!P0 LDG.E.EL.128 R8, desc[UR6][R14.64] ;  /* 0x000000060e088981 */ /* 0x000722000c2e1d00 */
[----:B------:R-:W5:Y:S01]  /*0190*/  S2UR UR5, SR_CgaCtaId ;  /* 0x00000000000579c3 */ /* 0x000f620000008800 */
[C---:B------:R-:W-:Y:S01]  /*01a0*/  IMAD.SHL.U32 R2, R18.reuse, 0x80, RZ ;  /* 0x0000008012027824 */ /* 0x040fe200078e00ff */
[----:B------:R-:W-:Y:S01]  /*01b0*/  UMOV UR4, 0x400 ;  /* 0x0000040000047882 */ /* 0x000fe20000000000 */
[----:B------:R-:W-:-:S03]  /*01c0*/  IMAD.SHL.U32 R18, R18, 0x2, RZ ;  /* 0x0000000212127824 */ /* 0x000fc600078e00ff */
[----:B------:R-:W-:Y:S02]  /*01d0*/  LOP3.LUT R19, R2, 0x380, RZ, 0xc0, !PT ;  /* 0x0000038002137812 */ /* 0x000fe400078ec0ff */
[----:B------:R-:W-:Y:S02]  /*01e0*/  LOP3.LUT R22, R18, 0xf0, RZ, 0xc0, !PT ;  /* 0x000000f012167812 */ /* 0x000fe400078ec0ff */
[C---:B-1----:R-:W-:Y:S02]  /*01f0*/  LOP3.LUT R12, R19.reuse, 0x20, RZ, 0xfc, !PT ;  /* 0x00000020130c7812 */ /* 0x042fe400078efcff */
[C---:B------:R-:W-:Y:S02]  /*0200*/  LOP3.LUT R18, R19.reuse, 0x40, RZ, 0xfc, !PT ;  /* 0x0000004013127812 */ /* 0x040fe400078efcff */
[C---:B------:R-:W-:Y:S02]  /*0210*/  LOP3.LUT R2, R19.reuse, R0, RZ, 0xfc, !PT ;  /* 0x0000000013027212 */ /* 0x040fe400078efcff */
[----:B---3--:R-:W-:Y:S01]  /*0220*/  LOP3.LUT R14, R19, 0x60, RZ, 0xfc, !PT ;  /* 0x00000060130e7812 */ /* 0x008fe200078efcff */
[----:B-----5:R-:W-:-:S06]  /*0230*/  UPRMT UR4, UR5, 0x654, UR4 ;  /* 0x0000065405047896 */ /* 0x020fcc0008000004 */
[----:B------:R-:W-:Y:S02]  /*0240*/  LEA.HI R19, R19, UR4, RZ, 0x1f ;  /* 0x0000000413137c11 */ /* 0x000fe4000f8ff8ff */
[----:B------:R-:W-:Y:S02]  /*0250*/  LEA.HI R13, R12, UR4, RZ, 0x1f ;  /* 0x000000040c0d7c11 */ /* 0x000fe4000f8ff8ff */
[----:B------:R-:W-:Y:S01]  /*0260*/  LEA.HI R15, R18, UR4, RZ, 0x1f ;  /* 0x00000004120f7c11 */ /* 0x000fe2000f8ff8ff */
[----:B------:R-:W-:Y:S01]  /*0270*/  IMAD R19, R2, 0x4, R19 ;  /* 0x0000000402137824 */ /* 0x000fe200078e0213 */
[----:B------:R-:W-:Y:S01]  /*0280*/  LEA.HI R23, R14, UR4, RZ, 0x1f ;  /* 0x000000040e177c11 */ /* 0x000fe2000f8ff8ff */
[C---:B------:R-:W-:Y:S02]  /*0290*/  IMAD R18, R2.reuse, 0x4, R13 ;  /* 0x0000000402127824 */ /* 0x040fe400078e020d */
[C---:B------:R-:W-:Y:S02]  /*02a0*/  IMAD R21, R2.reuse, 0x4, R15 ;  /* 0x0000000402157824 */ /* 0x040fe400078e020f */
[----:B------:R-:W-:Y:S01]  /*02b0*/  IMAD R20, R2, 0x4, R23 ;  /* 0x0000000402147824 */ /* 0x000fe200078e0217 */
[----:B------:R-:W-:Y:S01]  /*02c0*/  LOP3.LUT R2, R16, 0x1fc, RZ, 0xc0, !PT ;  /* 0x000001fc10027812 */ /* 0x000fe200078ec0ff */
[----:B------:R-:W-:Y:S01]  /*02d0*/  VIADD R13, R22, UR4 ;  /* 0x00000004160d7c36 */ /* 0x000fe20008000000 */
[----:B------:R-:W-:-:S03]  /*02e0*/  LOP3.LUT R16, R17, 0x1c, R16, 0xf8, !PT ;  /* 0x0000001c11107812 */ /* 0x000fc600078ef810 */
[----:B------:R-:W-:Y:S02]  /*02f0*/  IMAD R13, R2, 0x4, R13 ;  /* 0x00000004020d7824 */ /* 0x000fe400078e020d */
[----:B------:R-:W-:Y:S01]  /*0300*/  IMAD.HI R17, R16, 0x66666667, RZ ;  /* 0x6666666710117827 */ /* 0x000fe200078e02ff */
[----:B--2---:R-:W-:Y:S04]  /*0310*/  STS [R19], R4 ;  /* 0x0000000413007388 */ /* 0x004fe80000000800 */
[----:B------:R1:W-:Y:S04]  /*0320*/  STS [R18+0x80], R5 ;  /* 0x0000800512007388 */ /* 0x0003e80000000800 */
[----:B------:R2:W-:Y:S04]  /*0330*/  STS [R21+0x100], R6 ;  /* 0x0001000615007388 */ /* 0x0005e80000000800 */
[----:B------:R3:W-:Y:S01]  /*0340*/  STS [R20+0x180], R7 ;  /* 0x0001800714007388 */ /* 0x0007e20000000800 */
[----:B-1----:R-:W1:Y:S03]  /*0350*/  LDC.64 R4, c[0x0][0x218] ;  /* 0x00008600ff047b82 */ /* 0x002e660000000a00 */
[----:B----4-:R-:W-:Y:S01]  /*0360*/  STS [R19+0x40], R8 ;  /* 0x0000400813007388 */ /* 0x010fe20000000800 */
[----:B--2---:R-:W-:-:S03]  /*0370*/  SHF.R.U32.HI R6, RZ, 0x1f, R17 ;  /* 0x0000001fff067819 */ /* 0x004fc60000011611 */
[----:B------:R-:W-:Y:S01]  /*0380*/  STS [R18+0xc0], R9 ;  /* 0x0000c00912007388 */ /* 0x000fe20000000800 */
[----:B------:R-:W-:-:S03]  /*0390*/  LEA.HI.SX32 R17, R17, R6, 0x17 ;  /* 0x0000000611117211 */ /* 0x000fc600078fbaff */
[----:B------:R-:W-:Y:S01]  /*03a0*/  STS [R21+0x140], R10 ;  /* 0x0001400a15007388 */ /* 0x000fe20000000800 */
[----:B---3--:R-:W-:Y:S01]  /*03b0*/  LOP3.LUT R7, R2, 0x200, RZ, 0xfc, !PT ;  /* 0x0000020002077812 */ /* 0x008fe200078efcff */
[----:B------:R-:W-:Y:S02]  /*03c0*/  IMAD R16, R17, -0x500, R16 ;  /* 0xfffffb0011107824 */ /* 0x000fe400078e0210 */
[----:B------:R-:W-:Y:S01]  /*03d0*/  STS [R20+0x1c0], R11 ;  /* 0x0001c00b14007388 */ /* 0x000fe20000000800 */
[----:B------:R-:W-:Y:S02]  /*03e0*/  LOP3.LUT R6, R3, R0, RZ, 0xfc, !PT ;  /* 0x0000000003067212 */ /* 0x000fe400078efcff */
[----:B------:R-:W-:Y:S01]  /*03f0*/  LOP3.LUT R0, R3, 0x10, R0, 0xfe, !PT ;  /* 0x0000001003007812 */ /* 0x000fe200078efe00 */
[----:B------:R-:W-:Y:S01]  /*0400*/  BAR.SYNC.DEFER_BLOCKING 0x0 ;  /* 0x0000000000007b1d */ /* 0x000fe20000010000 */
[----:B------:R-:W-:Y:S01]  /*0410*/  SHF.R.U32.HI R7, RZ, 0x1, R7 ;  /* 0x00000001ff077819 */ /* 0x000fe20000011607 */
[----:B------:R-:W-:Y:S01]  /*0420*/  IMAD R17, R17, 0x3d400, R16 ;  /* 0x0003d40011117824 */ /* 0x000fe200078e0210 */
[----:B------:R-:W-:-:S02]  /*0430*/  ISETP.GE.AND P1, PT, R6, 0xc4, PT ;  /* 0x000000c40600780c */ /* 0x000fc40003f26270 */
[----:B------:R-:W-:Y:S02]  /*0440*/  ISETP.GE.AND P0, PT, R0, 0xc4, PT ;  /* 0x000000c40000780c */ /* 0x000fe40003f06270 */
[----:B------:R-:W-:Y:S01]  /*0450*/  LOP3.LUT R3, R7, 0x1f0, RZ, 0xc0, !PT ;  /* 0x000001f007037812 */ /* 0x000fe200078ec0ff */
[----:B------:R-:W-:-:S04]  /*0460*/  IMAD R7, R6, 0x500, R17 ;  /* 0x0000050006077824 */ /* 0x000fc800078e0211 */
[----:B-1----:R-:W-:-:S04]  /*0470*/  IMAD.WIDE R6, R7, 0x4, R4 ;  /* 0x0000000407067825 */ /* 0x002fc800078e0204 */
[----:B------:R-:W-:-:S04]  /*0480*/  VIADD R3, R3, UR4 ;  /* 0x0000000403037c36 */ /* 0x000fc80008000000 */
[----:B------:R-:W-:Y:S01]  /*0490*/  IMAD R3, R2, 0x4, R3 ;  /* 0x0000000402037824 */ /* 0x000fe200078e0203 */
[----:B------:R-:W1:Y:S04]  /*04a0*/  LDS.128 R12, [R13] ;  /* 0x000000000d0c7984 */ /* 0x000e680000000c00 */
[----:B-1----:R1:W-:Y:S01]  /*04b0*/  @!P1 STG.E.128 desc[UR6][R6.64], R12 ;  /* 0x0000000c06009986 */ /* 0x0023e2000c101d06 */
[----:B------:R-:W-:Y:S05]  /*04c0*/  @P0 EXIT ;  /* 0x000000000000094d */ /* 0x000fea0003800000 */
[----:B------:R-:W0:Y:S01]  /*04d0*/  LDS.128 R8, [R3+0x800] ;  /* 0x0008000003087984 */ /* 0x000e220000000c00 */
[----:B------:R-:W-:-:S04]  /*04e0*/  IMAD R17, R0, 0x500, R17 ;  /* 0x0000050000117824 */ /* 0x000fc800078e0211 */
[----:B------:R-:W-:-:S05]  /*04f0*/  IMAD.WIDE R4, R17, 0x4, R4 ;  /* 0x0000000411047825 */ /* 0x000fca00078e0204 */
[----:B0-----:R-:W-:Y:S01]  /*0500*/  STG.E.128 desc[UR6][R4.64], R8 ;  /* 0x0000000804007986 */ /* 0x001fe2000c101d06 */
[----:B------:R-:W-:Y:S05]  /*0510*/  EXIT ;  /* 0x000000000000794d */ /* 0x000fea0003800000 */
.L_x_0:
[----:B------:R-:W-:-:S00]  /*0520*/  BRA `(.L_x_0) ;  /* 0xfffffffc00fc7947 */ /* 0x000fc0000383ffff */
[----:B------:R-:W-:-:S00]  /*0530*/  NOP ;  /* 0x0000000000007918 */ /* 0x000fc00000000000 */
        /* <DEDUP_REMOVED lines=12> */
.L_x_1:


//--------------------- .nv.shared.triton_poi_fused_cat_45 --------------------------
	.section	.nv.shared.triton_poi_fused_cat_45,"aw",@nobits
	.sectionflags	@""
	.align	16
	.zero		1024


//--------------------- .nv.constant0.triton_poi_fused_cat_45 --------------------------
	.section	.nv.constant0.triton_poi_fused_cat_45,"a",@progbits
	.sectionflags	@""
	.align	4
.nv.constant0.triton_poi_fused_cat_45:
	.zero		552
